	.headerflags	@"EF_CUDA_TEXMODE_UNIFIED EF_CUDA_64BIT_ADDRESS EF_CUDA_ACCELERATORS EF_CUDA_SM90 EF_CUDA_VIRTUAL_SM(EF_CUDA_SM90)"
	.elftype	@"ET_EXEC"


//--------------------- .nv.info                  --------------------------
	.section	.nv.info,"",@"SHT_CUDA_INFO"
	.align	4


	//----- nvinfo : EIATTR_REGCOUNT
	.align		4
        /*0000*/ 	.byte	0x04, 0x2f
        /*0002*/ 	.short	(.L_1 - .L_0)
	.align		4
.L_0:
        /*0004*/ 	.word	index@(triton_poi_fused_convolution_leaky_relu_13)
        /*0008*/ 	.word	0x00000012


	//----- nvinfo : EIATTR_MIN_STACK_SIZE
	.align		4
.L_1:
        /*000c*/ 	.byte	0x04, 0x12
        /*000e*/ 	.short	(.L_3 - .L_2)
	.align		4
.L_2:
        /*0010*/ 	.word	index@(triton_poi_fused_convolution_leaky_relu_13)
        /*0014*/ 	.word	0x00000000


	//----- nvinfo : EIATTR_FRAME_SIZE
	.align		4
.L_3:
        /*0018*/ 	.byte	0x04, 0x11
        /*001a*/ 	.short	(.L_5 - .L_4)
	.align		4
.L_4:
        /*001c*/ 	.word	index@(triton_poi_fused_convolution_leaky_relu_13)
        /*0020*/ 	.word	0x00000000


	//----- nvinfo : EIATTR_MIN_STACK_SIZE
	.align		4
.L_5:
        /*0024*/ 	.byte	0x04, 0x12
        /*0026*/ 	.short	(.L_7 - .L_6)
	.align		4
.L_6:
        /*0028*/ 	.word	index@(triton_poi_fused_convolution_leaky_relu_13)
        /*002c*/ 	.word	0x00000000
.L_7:


//--------------------- .nv.info.triton_poi_fused_convolution_leaky_relu_13 --------------------------
	.section	.nv.info.triton_poi_fused_convolution_leaky_relu_13,"",@"SHT_CUDA_INFO"
	.sectionflags	@""
	.align	4


	//----- nvinfo : EIATTR_CUDA_API_VERSION
	.align		4
        /*0000*/ 	.byte	0x04, 0x37
        /*0002*/ 	.short	(.L_9 - .L_8)
.L_8:
        /*0004*/ 	.word	0x0000007c


	//----- nvinfo : EIATTR_KPARAM_INFO
	.align		4
.L_9:
        /*0008*/ 	.byte	0x04, 0x17
        /*000a*/ 	.short	(.L_11 - .L_10)
.L_10:
        /*000c*/ 	.word	0x00000000
        /*0010*/ 	.short	0x0002
        /*0012*/ 	.short	0x0010
        /*0014*/ 	.byte	0x00, 0xf0, 0x11, 0x00


	//----- nvinfo : EIATTR_KPARAM_INFO
	.align		4
.L_11:
        /*0018*/ 	.byte	0x04, 0x17
        /*001a*/ 	.short	(.L_13 - .L_12)
.L_12:
        /*001c*/ 	.word	0x00000000
        /*0020*/ 	.short	0x0001
        /*0022*/ 	.short	0x0008
        /*0024*/ 	.byte	0x00, 0xf4, 0x21, 0x00


	//----- nvinfo : EIATTR_KPARAM_INFO
	.align		4
.L_13:
        /*0028*/ 	.byte	0x04, 0x17
        /*002a*/ 	.short	(.L_15 - .L_14)
.L_14:
        /*002c*/ 	.word	0x00000000
        /*0030*/ 	.short	0x0000
        /*0032*/ 	.short	0x0000
        /*0034*/ 	.byte	0x00, 0xf4, 0x21, 0x00


	//----- nvinfo : EIATTR_SPARSE_MMA_MASK
	.align		4
.L_15:
        /*0038*/ 	.byte	0x03, 0x50
        /*003a*/ 	.short	0x0000


	//----- nvinfo : EIATTR_MAXREG_COUNT
	.align		4
        /*003c*/ 	.byte	0x03, 0x1b
        /*003e*/ 	.short	0x00ff


	//----- nvinfo : EIATTR_EXIT_INSTR_OFFSETS
	.align		4
        /*0040*/ 	.byte	0x04, 0x1c
        /*0042*/ 	.short	(.L_17 - .L_16)


	//   ....[0]....
.L_16:
        /*0044*/ 	.word	0x00000430


	//----- nvinfo : EIATTR_REQNTID
	.align		4
.L_17:
        /*0048*/ 	.byte	0x04, 0x10
        /*004a*/ 	.short	(.L_19 - .L_18)
.L_18:
        /*004c*/ 	.word	0x00000080
        /*0050*/ 	.word	0x00000001
        /*0054*/ 	.word	0x00000001


	//----- nvinfo : EIATTR_CBANK_PARAM_SIZE
	.align		4
.L_19:
        /*0058*/ 	.byte	0x03, 0x19
        /*005a*/ 	.short	0x0014


	//----- nvinfo : EIATTR_PARAM_CBANK
	.align		4
        /*005c*/ 	.byte	0x04, 0x0a
        /*005e*/ 	.short	(.L_21 - .L_20)
	.align		4
.L_20:
        /*0060*/ 	.word	index@(.nv.constant0.triton_poi_fused_convolution_leaky_relu_13)
        /*0064*/ 	.short	0x0210
        /*0066*/ 	.short	0x0014


	//----- nvinfo : EIATTR_SW_WAR
	.align		4
.L_21:
        /*0068*/ 	.byte	0x04, 0x36
        /*006a*/ 	.short	(.L_23 - .L_22)
.L_22:
        /*006c*/ 	.word	0x00000008
.L_23:


//--------------------- .nv.callgraph             --------------------------
	.section	.nv.callgraph,"",@"SHT_CUDA_CALLGRAPH"
	.align	4
	.sectionentsize	8
	.align		4
        /*0000*/ 	.word	0x00000000
	.align		4
        /*0004*/ 	.word	0xffffffff
	.align		4
        /*0008*/ 	.word	0x00000000
	.align		4
        /*000c*/ 	.word	0xfffffffe
	.align		4
        /*0010*/ 	.word	0x00000000
	.align		4
        /*0014*/ 	.word	0xfffffffd
	.align		4
        /*0018*/ 	.word	0x00000000
	.align		4
        /*001c*/ 	.word	0xfffffffc


//--------------------- .text.triton_poi_fused_convolution_leaky_relu_13 --------------------------
	.section	.text.triton_poi_fused_convolution_leaky_relu_13,"ax",@progbits
	.align	128
        .global         triton_poi_fused_convolution_leaky_relu_13
        .type           triton_poi_fused_convolution_leaky_relu_13,@function
        .size           triton_poi_fused_convolution_leaky_relu_13,(.L_x_1 - triton_poi_fused_convolution_leaky_relu_13)
        .other          triton_poi_fused_convolution_leaky_relu_13,@"STO_CUDA_ENTRY STV_DEFAULT"
triton_poi_fused_convolution_leaky_relu_13:
.text.triton_poi_fused_convolution_leaky_relu_13:
[----:B------:R-:W-:Y:S01]  /*0000*/  LDC R1, c[0x0][0x28] ;  /* 0x00000a00ff017b82 */ /* 0x000fe20000000800 */
[----:B------:R-:W1:Y:S07]  /*0010*/  S2R R0, SR_TID.X ;  /* 0x0000000000007919 */ /* 0x000e6e0000002100 */
[----:B------:R-:W2:Y:S01]  /*0020*/  LDC.64 R8, c[0x0][0x210] ;  /* 0x00008400ff087b82 */ /* 0x000ea20000000a00 */
[----:B------:R-:W-:Y:S01]  /*0030*/  ULDC.64 UR4, c[0x0][0x208] ;  /* 0x0000820000047ab9 */ /* 0x000fe20000000a00 */
[----:B------:R-:W3:Y:S01]  /*0040*/  S2R R5, SR_CTAID.X ;  /* 0x0000000000057919 */ /* 0x000ee20000002500 */
[----:B-1----:R-:W-:Y:S01]  /*0050*/  IMAD.SHL.U32 R0, R0, 0x4, RZ ;  /* 0x0000000400007824 */ /* 0x002fe200078e00ff */
[----:B---3--:R-:W-:-:S04]  /*0060*/  SHF.R.S32.HI R2, RZ, 0x15, R5 ;  /* 0x00000015ff027819 */ /* 0x008fc80000011405 */
[----:B------:R-:W-:Y:S02]  /*0070*/  LOP3.LUT R0, R0, 0x1fc, RZ, 0xc0, !PT ;  /* 0x000001fc00007812 */ /* 0x000fe400078ec0ff */
[----:B------:R-:W-:-:S03]  /*0080*/  SGXT R2, R2, 0x1 ;  /* 0x000000010202781a */ /* 0x000fc60000000200 */
[----:B------:R-:W-:-:S04]  /*0090*/  IMAD R5, R5, 0x400, R0 ;  /* 0x0000040005057824 */ /* 0x000fc800078e0200 */
[----:B--2---:R-:W-:Y:S01]  /*00a0*/  IMAD.WIDE R8, R5, 0x4, R8 ;  /* 0x0000000405087825 */ /* 0x004fe200078e0208 */
[----:B------:R-:W-:-:S04]  /*00b0*/  LEA.HI R2, R2, R5, RZ, 0x10 ;  /* 0x0000000502027211 */ /* 0x000fc800078f80ff */
[C---:B------:R-:W-:Y:S01]  /*00c0*/  PRMT R3, R2.reuse, 0xbb32, RZ ;  /* 0x0000bb3202037816 */ /* 0x040fe200000000ff */
[----:B------:R-:W-:-:S03]  /*00d0*/  VIADD R0, R2, 0x200 ;  /* 0x0000020002007836 */ /* 0x000fc60000000000 */
[----:B------:R-:W-:Y:S02]  /*00e0*/  SHF.R.S32.HI R3, RZ, 0xf, R3 ;  /* 0x0000000fff037819 */ /* 0x000fe40000011403 */
[----:B------:R-:W-:Y:S02]  /*00f0*/  PRMT R4, R0, 0xbb32, RZ ;  /* 0x0000bb3200047816 */ /* 0x000fe400000000ff */
[----:B------:R-:W-:Y:S02]  /*0100*/  PRMT R0, R2, 0x7632, R0 ;  /* 0x0000763202007816 */ /* 0x000fe40000000000 */
[----:B------:R-:W-:Y:S01]  /*0110*/  LOP3.LUT R7, R3, 0xffff, RZ, 0xc0, !PT ;  /* 0x0000ffff03077812 */ /* 0x000fe200078ec0ff */
[----:B------:R-:W-:Y:S01]  /*0120*/  IMAD.MOV.U32 R2, RZ, RZ, R4 ;  /* 0x000000ffff027224 */ /* 0x000fe200078e0004 */
[----:B------:R-:W-:-:S04]  /*0130*/  PRMT R6, R0, 0x7632, R6 ;  /* 0x0000763200067816 */ /* 0x000fc80000000006 */
[----:B------:R-:W-:Y:S02]  /*0140*/  SHF.R.S32.HI R3, RZ, 0xf, R2 ;  /* 0x0000000fff037819 */ /* 0x000fe40000011402 */
[----:B------:R-:W-:Y:S02]  /*0150*/  LEA.HI R2, R7, R0, RZ, 0x16 ;  /* 0x0000000007027211 */ /* 0x000fe400078fb0ff */
[----:B------:R-:W-:Y:S02]  /*0160*/  LOP3.LUT R7, R3, 0xffff, RZ, 0xc0, !PT ;  /* 0x0000ffff03077812 */ /* 0x000fe400078ec0ff */
[----:B------:R-:W-:Y:S02]  /*0170*/  LOP3.LUT R4, R2, 0xffc0, RZ, 0xc0, !PT ;  /* 0x0000ffc002047812 */ /* 0x000fe400078ec0ff */
[----:B------:R-:W1:Y:S01]  /*0180*/  LDC.64 R2, c[0x0][0x218] ;  /* 0x00008600ff027b82 */ /* 0x000e620000000a00 */
[----:B------:R-:W-:Y:S02]  /*0190*/  LEA.HI R7, R7, R6, RZ, 0x16 ;  /* 0x0000000607077211 */ /* 0x000fe400078fb0ff */
[----:B------:R-:W-:-:S02]  /*01a0*/  IMAD.MOV R4, RZ, RZ, -R4 ;  /* 0x000000ffff047224 */ /* 0x000fc400078e0a04 */
[----:B------:R-:W-:-:S03]  /*01b0*/  LOP3.LUT R7, R7, 0xffc0, RZ, 0xc0, !PT ;  /* 0x0000ffc007077812 */ /* 0x000fc600078ec0ff */
[----:B------:R-:W-:Y:S02]  /*01c0*/  PRMT R11, R4, 0x7710, RZ ;  /* 0x00007710040b7816 */ /* 0x000fe400000000ff */
[----:B------:R-:W-:-:S03]  /*01d0*/  IMAD.MOV R7, RZ, RZ, -R7 ;  /* 0x000000ffff077224 */ /* 0x000fc600078e0a07 */
[----:B------:R-:W-:Y:S02]  /*01e0*/  IMAD.IADD R0, R0, 0x1, R11 ;  /* 0x0000000100007824 */ /* 0x000fe400078e020b */
[----:B------:R-:W-:-:S03]  /*01f0*/  PRMT R7, R7, 0x7710, RZ ;  /* 0x0000771007077816 */ /* 0x000fc600000000ff */
[----:B------:R-:W-:Y:S02]  /*0200*/  PRMT R11, R0, 0x9910, RZ ;  /* 0x00009910000b7816 */ /* 0x000fe400000000ff */
[----:B------:R-:W-:-:S03]  /*0210*/  IMAD.IADD R6, R6, 0x1, R7 ;  /* 0x0000000106067824 */ /* 0x000fc600078e0207 */
[--C-:B-1----:R-:W-:Y:S02]  /*0220*/  IMAD.WIDE R10, R11, 0x4, R2.reuse ;  /* 0x000000040b0a7825 */ /* 0x102fe400078e0202 */
[----:B------:R-:W-:Y:S02]  /*0230*/  PRMT R13, R6, 0x9910, RZ ;  /* 0x00009910060d7816 */ /* 0x000fe400000000ff */
[----:B------:R-:W2:Y:S04]  /*0240*/  LDG.E.128 R4, desc[UR4][R8.64] ;  /* 0x0000000408047981 */ /* 0x000ea8000c1e1d00 */
[----:B------:R-:W2:Y:S01]  /*0250*/  LDG.E.EL R10, desc[UR4][R10.64] ;  /* 0x000000040a0a7981 */ /* 0x000ea2000c2e1900 */
[----:B------:R-:W-:-:S03]  /*0260*/  IMAD.WIDE R2, R13, 0x4, R2 ;  /* 0x000000040d027825 */ /* 0x000fc600078e0202 */
[----:B------:R-:W3:Y:S04]  /*0270*/  LDG.E.128 R12, desc[UR4][R8.64+0x800] ;  /* 0x00080004080c7981 */ /* 0x000ee8000c1e1d00 */
[----:B------:R-:W3:Y:S01]  /*0280*/  LDG.E.EL R2, desc[UR4][R2.64] ;  /* 0x0000000402027981 */ /* 0x000ee2000c2e1900 */
[CC--:B--2---:R-:W-:Y:S01]  /*0290*/  FSETP.GT.AND P6, PT, R5.reuse, -R10.reuse, PT ;  /* 0x8000000a0500720b */ /* 0x0c4fe20003fc4000 */
[----:B------:R-:W-:Y:S01]  /*02a0*/  FADD R5, R5, R10 ;  /* 0x0000000a05057221 */ /* 0x000fe20000000000 */
[-C--:B------:R-:W-:Y:S02]  /*02b0*/  FSETP.GT.AND P0, PT, R6, -R10.reuse, PT ;  /* 0x8000000a0600720b */ /* 0x080fe40003f04000 */
[-C--:B------:R-:W-:Y:S02]  /*02c0*/  FSETP.GT.AND P1, PT, R7, -R10.reuse, PT ;  /* 0x8000000a0700720b */ /* 0x080fe40003f24000 */
[----:B------:R-:W-:-:S02]  /*02d0*/  FSETP.GT.AND P2, PT, R4, -R10, PT ;  /* 0x8000000a0400720b */ /* 0x000fc40003f44000 */
[-C--:B---3--:R-:W-:Y:S02]  /*02e0*/  FSETP.GT.AND P3, PT, R13, -R2.reuse, PT ;  /* 0x800000020d00720b */ /* 0x088fe40003f64000 */
[-C--:B------:R-:W-:Y:S02]  /*02f0*/  FSETP.GT.AND P4, PT, R14, -R2.reuse, PT ;  /* 0x800000020e00720b */ /* 0x080fe40003f84000 */
[-C--:B------:R-:W-:Y:S01]  /*0300*/  FSETP.GT.AND P5, PT, R15, -R2.reuse, PT ;  /* 0x800000020f00720b */ /* 0x080fe20003fa4000 */
[----:B------:R-:W-:Y:S01]  /*0310*/  @!P6 FMUL R5, R5, 0.20000000298023223877 ;  /* 0x3e4ccccd0505e820 */ /* 0x000fe20000400000 */
[----:B------:R-:W-:Y:S01]  /*0320*/  FSETP.GT.AND P6, PT, R12, -R2, PT ;  /* 0x800000020c00720b */ /* 0x000fe20003fc4000 */
[--C-:B------:R-:W-:Y:S01]  /*0330*/  FADD R6, R6, R10.reuse ;  /* 0x0000000a06067221 */ /* 0x100fe20000000000 */
[--C-:B------:R-:W-:Y:S01]  /*0340*/  FADD R7, R7, R10.reuse ;  /* 0x0000000a07077221 */ /* 0x100fe20000000000 */
[----:B------:R-:W-:Y:S01]  /*0350*/  FADD R4, R4, R10 ;  /* 0x0000000a04047221 */ /* 0x000fe20000000000 */
[--C-:B------:R-:W-:Y:S01]  /*0360*/  FADD R13, R13, R2.reuse ;  /* 0x000000020d0d7221 */ /* 0x100fe20000000000 */
[--C-:B------:R-:W-:Y:S01]  /*0370*/  FADD R14, R14, R2.reuse ;  /* 0x000000020e0e7221 */ /* 0x100fe20000000000 */
[--C-:B------:R-:W-:Y:S01]  /*0380*/  FADD R15, R15, R2.reuse ;  /* 0x000000020f0f7221 */ /* 0x100fe20000000000 */
[----:B------:R-:W-:Y:S01]  /*0390*/  FADD R12, R12, R2 ;  /* 0x000000020c0c7221 */ /* 0x000fe20000000000 */
[----:B------:R-:W-:Y:S01]  /*03a0*/  @!P0 FMUL R6, R6, 0.20000000298023223877 ;  /* 0x3e4ccccd06068820 */ /* 0x000fe20000400000 */
[----:B------:R-:W-:Y:S01]  /*03b0*/  @!P1 FMUL R7, R7, 0.20000000298023223877 ;  /* 0x3e4ccccd07079820 */ /* 0x000fe20000400000 */
[----:B------:R-:W-:Y:S01]  /*03c0*/  @!P2 FMUL R4, R4, 0.20000000298023223877 ;  /* 0x3e4ccccd0404a820 */ /* 0x000fe20000400000 */
[----:B------:R-:W-:Y:S01]  /*03d0*/  @!P3 FMUL R13, R13, 0.20000000298023223877 ;  /* 0x3e4ccccd0d0db820 */ /* 0x000fe20000400000 */
[----:B------:R-:W-:Y:S01]  /*03e0*/  @!P4 FMUL R14, R14, 0.20000000298023223877 ;  /* 0x3e4ccccd0e0ec820 */ /* 0x000fe20000400000 */
[----:B------:R-:W-:Y:S01]  /*03f0*/  @!P5 FMUL R15, R15, 0.20000000298023223877 ;  /* 0x3e4ccccd0f0fd820 */ /* 0x000fe20000400000 */
[----:B------:R-:W-:Y:S01]  /*0400*/  @!P6 FMUL R12, R12, 0.20000000298023223877 ;  /* 0x3e4ccccd0c0ce820 */ /* 0x000fe20000400000 */
[----:B------:R-:W-:Y:S04]  /*0410*/  STG.E.128 desc[UR4][R8.64], R4 ;  /* 0x0000000408007986 */ /* 0x000fe8000c101d04 */
[----:B------:R-:W-:Y:S01]  /*0420*/  STG.E.128 desc[UR4][R8.64+0x800], R12 ;  /* 0x0008000c08007986 */ /* 0x000fe2000c101d04 */
[----:B------:R-:W-:Y:S05]  /*0430*/  EXIT ;  /* 0x000000000000794d */ /* 0x000fea0003800000 */
.L_x_0:
[----:B------:R-:W-:-:S00]  /*0440*/  BRA `(.L_x_0) ;  /* 0xfffffffc00fc7947 */ /* 0x000fc0000383ffff */
[----:B------:R-:W-:-:S00]  /*0450*/  NOP ;  /* 0x0000000000007918 */ /* 0x000fc00000000000 */
        /* <DEDUP_REMOVED lines=10> */
.L_x_1:


//--------------------- .nv.constant0.triton_poi_fused_convolution_leaky_relu_13 --------------------------
	.section	.nv.constant0.triton_poi_fused_convolution_leaky_relu_13,"a",@progbits
	.sectionflags	@""
	.align	4
.nv.constant0.triton_poi_fused_convolution_leaky_relu_13:
	.zero		548
